	.headerflags	@"EF_CUDA_TEXMODE_UNIFIED EF_CUDA_64BIT_ADDRESS EF_CUDA_ACCELERATORS EF_CUDA_SM90 EF_CUDA_VIRTUAL_SM(EF_CUDA_SM90)"
	.elftype	@"ET_EXEC"


//--------------------- .nv.info                  --------------------------
	.section	.nv.info,"",@"SHT_CUDA_INFO"
	.align	4


	//----- nvinfo : EIATTR_REGCOUNT
	.align		4
        /*0000*/ 	.byte	0x04, 0x2f
        /*0002*/ 	.short	(.L_1 - .L_0)
	.align		4
.L_0:
        /*0004*/ 	.word	index@(triton_poi_fused_mm_10)
        /*0008*/ 	.word	0x0000000c


	//----- nvinfo : EIATTR_MIN_STACK_SIZE
	.align		4
.L_1:
        /*000c*/ 	.byte	0x04, 0x12
        /*000e*/ 	.short	(.L_3 - .L_2)
	.align		4
.L_2:
        /*0010*/ 	.word	index@(triton_poi_fused_mm_10)
        /*0014*/ 	.word	0x00000000


	//----- nvinfo : EIATTR_FRAME_SIZE
	.align		4
.L_3:
        /*0018*/ 	.byte	0x04, 0x11
        /*001a*/ 	.short	(.L_5 - .L_4)
	.align		4
.L_4:
        /*001c*/ 	.word	index@(triton_poi_fused_mm_10)
        /*0020*/ 	.word	0x00000000


	//----- nvinfo : EIATTR_MIN_STACK_SIZE
	.align		4
.L_5:
        /*0024*/ 	.byte	0x04, 0x12
        /*0026*/ 	.short	(.L_7 - .L_6)
	.align		4
.L_6:
        /*0028*/ 	.word	index@(triton_poi_fused_mm_10)
        /*002c*/ 	.word	0x00000000
.L_7:


//--------------------- .nv.info.triton_poi_fused_mm_10 --------------------------
	.section	.nv.info.triton_poi_fused_mm_10,"",@"SHT_CUDA_INFO"
	.sectionflags	@""
	.align	4


	//----- nvinfo : EIATTR_CUDA_API_VERSION
	.align		4
        /*0000*/ 	.byte	0x04, 0x37
        /*0002*/ 	.short	(.L_9 - .L_8)
.L_8:
        /*0004*/ 	.word	0x0000007c


	//----- nvinfo : EIATTR_KPARAM_INFO
	.align		4
.L_9:
        /*0008*/ 	.byte	0x04, 0x17
        /*000a*/ 	.short	(.L_11 - .L_10)
.L_10:
        /*000c*/ 	.word	0x00000000
        /*0010*/ 	.short	0x0002
        /*0012*/ 	.short	0x0010
        /*0014*/ 	.byte	0x00, 0xf0, 0x11, 0x00


	//----- nvinfo : EIATTR_KPARAM_INFO
	.align		4
.L_11:
        /*0018*/ 	.byte	0x04, 0x17
        /*001a*/ 	.short	(.L_13 - .L_12)
.L_12:
        /*001c*/ 	.word	0x00000000
        /*0020*/ 	.short	0x0001
        /*0022*/ 	.short	0x0008
        /*0024*/ 	.byte	0x00, 0xf4, 0x21, 0x00


	//----- nvinfo : EIATTR_KPARAM_INFO
	.align		4
.L_13:
        /*0028*/ 	.byte	0x04, 0x17
        /*002a*/ 	.short	(.L_15 - .L_14)
.L_14:
        /*002c*/ 	.word	0x00000000
        /*0030*/ 	.short	0x0000
        /*0032*/ 	.short	0x0000
        /*0034*/ 	.byte	0x00, 0xf4, 0x21, 0x00


	//----- nvinfo : EIATTR_SPARSE_MMA_MASK
	.align		4
.L_15:
        /*0038*/ 	.byte	0x03, 0x50
        /*003a*/ 	.short	0x0000


	//----- nvinfo : EIATTR_MAXREG_COUNT
	.align		4
        /*003c*/ 	.byte	0x03, 0x1b
        /*003e*/ 	.short	0x00ff


	//----- nvinfo : EIATTR_EXIT_INSTR_OFFSETS
	.align		4
        /*0040*/ 	.byte	0x04, 0x1c
        /*0042*/ 	.short	(.L_17 - .L_16)


	//   ....[0]....
.L_16:
        /*0044*/ 	.word	0x00000100


	//   ....[1]....
        /*0048*/ 	.word	0x00000120


	//----- nvinfo : EIATTR_REQNTID
	.align		4
.L_17:
        /*004c*/ 	.byte	0x04, 0x10
        /*004e*/ 	.short	(.L_19 - .L_18)
.L_18:
        /*0050*/ 	.word	0x00000020
        /*0054*/ 	.word	0x00000001
        /*0058*/ 	.word	0x00000001


	//----- nvinfo : EIATTR_CBANK_PARAM_SIZE
	.align		4
.L_19:
        /*005c*/ 	.byte	0x03, 0x19
        /*005e*/ 	.short	0x0014


	//----- nvinfo : EIATTR_PARAM_CBANK
	.align		4
        /*0060*/ 	.byte	0x04, 0x0a
        /*0062*/ 	.short	(.L_21 - .L_20)
	.align		4
.L_20:
        /*0064*/ 	.word	index@(.nv.constant0.triton_poi_fused_mm_10)
        /*0068*/ 	.short	0x0210
        /*006a*/ 	.short	0x0014


	//----- nvinfo : EIATTR_SW_WAR
	.align		4
.L_21:
        /*006c*/ 	.byte	0x04, 0x36
        /*006e*/ 	.short	(.L_23 - .L_22)
.L_22:
        /*0070*/ 	.word	0x00000008
.L_23:


//--------------------- .nv.callgraph             --------------------------
	.section	.nv.callgraph,"",@"SHT_CUDA_CALLGRAPH"
	.align	4
	.sectionentsize	8
	.align		4
        /*0000*/ 	.word	0x00000000
	.align		4
        /*0004*/ 	.word	0xffffffff
	.align		4
        /*0008*/ 	.word	0x00000000
	.align		4
        /*000c*/ 	.word	0xfffffffe
	.align		4
        /*0010*/ 	.word	0x00000000
	.align		4
        /*0014*/ 	.word	0xfffffffd
	.align		4
        /*0018*/ 	.word	0x00000000
	.align		4
        /*001c*/ 	.word	0xfffffffc


//--------------------- .text.triton_poi_fused_mm_10 --------------------------
	.section	.text.triton_poi_fused_mm_10,"ax",@progbits
	.align	128
        .global         triton_poi_fused_mm_10
        .type           triton_poi_fused_mm_10,@function
        .size           triton_poi_fused_mm_10,(.L_x_1 - triton_poi_fused_mm_10)
        .other          triton_poi_fused_mm_10,@"STO_CUDA_ENTRY STV_DEFAULT"
triton_poi_fused_mm_10:
.text.triton_poi_fused_mm_10:
[----:B------:R-:W0:Y:S02]  /*0000*/  LDC R1, c[0x0][0x28] ;  /* 0x00000a00ff017b82 */ /* 0x000e240000000800 */
[----:B------:R-:W1:Y:S01]  /*0010*/  S2R R6, SR_TID.X ;  /* 0x0000000000067919 */ /* 0x000e620000002100 */
[----:B------:R-:W2:Y:S01]  /*0020*/  LDC.64 R2, c[0x0][0x210] ;  /* 0x00008400ff027b82 */ /* 0x000ea20000000a00 */
[----:B------:R-:W-:Y:S01]  /*0030*/  IMAD.MOV.U32 R9, RZ, RZ, RZ ;  /* 0x000000ffff097224 */ /* 0x000fe200078e00ff */
[----:B------:R-:W-:Y:S01]  /*0040*/  ULDC.64 UR4, c[0x0][0x208] ;  /* 0x0000820000047ab9 */ /* 0x000fe20000000a00 */
[----:B------:R-:W3:Y:S01]  /*0050*/  S2R R7, SR_CTAID.X ;  /* 0x0000000000077919 */ /* 0x000ee20000002500 */
[----:B-1----:R-:W-:-:S05]  /*0060*/  LOP3.LUT R0, R6, 0xf, RZ, 0xc0, !PT ;  /* 0x0000000f06007812 */ /* 0x002fca00078ec0ff */
[----:B---3--:R-:W-:-:S05]  /*0070*/  IMAD R7, R7, 0x10, R0 ;  /* 0x0000001007077824 */ /* 0x008fca00078e0200 */
[C---:B------:R-:W-:Y:S02]  /*0080*/  ISETP.GE.AND P0, PT, R7.reuse, 0x10, PT ;  /* 0x000000100700780c */ /* 0x040fe40003f06270 */
[----:B------:R-:W-:-:S05]  /*0090*/  SHF.L.U32 R5, R7, 0x4, RZ ;  /* 0x0000000407057819 */ /* 0x000fca00000006ff */
[----:B--2---:R-:W-:Y:S02]  /*00a0*/  IMAD.WIDE R2, R5, 0x4, R2 ;  /* 0x0000000405027825 */ /* 0x004fe400078e0202 */
[----:B------:R-:W1:Y:S04]  /*00b0*/  LDC.64 R4, c[0x0][0x218] ;  /* 0x00008600ff047b82 */ /* 0x000e680000000a00 */
[----:B------:R2:W5:Y:S01]  /*00c0*/  @!P0 LDG.E.EL R9, desc[UR4][R2.64+0x18] ;  /* 0x0000180402098981 */ /* 0x000562000c2e1900 */
[----:B------:R-:W-:-:S04]  /*00d0*/  LOP3.LUT P0, RZ, R6, 0x10, RZ, 0xc0, !PT ;  /* 0x0000001006ff7812 */ /* 0x000fc8000780c0ff */
[C---:B------:R-:W-:Y:S01]  /*00e0*/  ISETP.LT.AND P0, PT, R7.reuse, 0x10, !P0 ;  /* 0x000000100700780c */ /* 0x040fe20004701270 */
[----:B-1----:R-:W-:-:S12]  /*00f0*/  IMAD.WIDE R4, R7, 0x4, R4 ;  /* 0x0000000407047825 */ /* 0x002fd800078e0204 */
[----:B--2---:R-:W-:Y:S05]  /*0100*/  @!P0 EXIT ;  /* 0x000000000000894d */ /* 0x004fea0003800000 */
[----:B-----5:R-:W-:Y:S01]  /*0110*/  STG.E desc[UR4][R4.64], R9 ;  /* 0x0000000904007986 */ /* 0x020fe2000c101904 */
[----:B------:R-:W-:Y:S05]  /*0120*/  EXIT ;  /* 0x000000000000794d */ /* 0x000fea0003800000 */
.L_x_0:
[----:B------:R-:W-:-:S00]  /*0130*/  BRA `(.L_x_0) ;  /* 0xfffffffc00fc7947 */ /* 0x000fc0000383ffff */
[----:B------:R-:W-:-:S00]  /*0140*/  NOP ;  /* 0x0000000000007918 */ /* 0x000fc00000000000 */
        /* <DEDUP_REMOVED lines=11> */
.L_x_1:


//--------------------- .nv.constant0.triton_poi_fused_mm_10 --------------------------
	.section	.nv.constant0.triton_poi_fused_mm_10,"a",@progbits
	.sectionflags	@""
	.align	4
.nv.constant0.triton_poi_fused_mm_10:
	.zero		548
